//
// Generated by NVIDIA NVVM Compiler
//
// Compiler Build ID: CL-36424714
// Cuda compilation tools, release 13.0, V13.0.88
// Based on NVVM 20.0.0
//

.version 9.0
.target sm_100
.address_size 64

	// .globl	_Z11vectorAdderPiS_S_i

.visible .entry _Z11vectorAdderPiS_S_i(
	.param .u64 .ptr .align 1 _Z11vectorAdderPiS_S_i_param_0,
	.param .u64 .ptr .align 1 _Z11vectorAdderPiS_S_i_param_1,
	.param .u64 .ptr .align 1 _Z11vectorAdderPiS_S_i_param_2,
	.param .u32 _Z11vectorAdderPiS_S_i_param_3
)
{
	.reg .pred 	%p<10>;
	.reg .b32 	%r<110>;
	.reg .b64 	%rd<40>;

	ld.param.u64 	%rd22, [_Z11vectorAdderPiS_S_i_param_0];
	ld.param.u64 	%rd23, [_Z11vectorAdderPiS_S_i_param_1];
	ld.param.u64 	%rd24, [_Z11vectorAdderPiS_S_i_param_2];
	ld.param.u32 	%r16, [_Z11vectorAdderPiS_S_i_param_3];
	cvta.to.global.u64 	%rd1, %rd24;
	cvta.to.global.u64 	%rd2, %rd23;
	cvta.to.global.u64 	%rd3, %rd22;
	setp.lt.s32 	%p1, %r16, 1;
	@%p1 bra 	$L__BB0_13;
	and.b32  	%r1, %r16, 15;
	setp.lt.u32 	%p2, %r16, 16;
	mov.b32 	%r107, 0;
	@%p2 bra 	$L__BB0_4;
	and.b32  	%r107, %r16, 2147483632;
	neg.s32 	%r105, %r107;
	add.s64 	%rd36, %rd3, 32;
	add.s64 	%rd35, %rd2, 32;
	add.s64 	%rd34, %rd1, 32;
$L__BB0_3:
	.pragma "nounroll";
	ld.global.u32 	%r18, [%rd36+-32];
	ld.global.u32 	%r19, [%rd35+-32];
	add.s32 	%r20, %r19, %r18;
	st.global.u32 	[%rd34+-32], %r20;
	ld.global.u32 	%r21, [%rd36+-28];
	ld.global.u32 	%r22, [%rd35+-28];
	add.s32 	%r23, %r22, %r21;
	st.global.u32 	[%rd34+-28], %r23;
	ld.global.u32 	%r24, [%rd36+-24];
	ld.global.u32 	%r25, [%rd35+-24];
	add.s32 	%r26, %r25, %r24;
	st.global.u32 	[%rd34+-24], %r26;
	ld.global.u32 	%r27, [%rd36+-20];
	ld.global.u32 	%r28, [%rd35+-20];
	add.s32 	%r29, %r28, %r27;
	st.global.u32 	[%rd34+-20], %r29;
	ld.global.u32 	%r30, [%rd36+-16];
	ld.global.u32 	%r31, [%rd35+-16];
	add.s32 	%r32, %r31, %r30;
	st.global.u32 	[%rd34+-16], %r32;
	ld.global.u32 	%r33, [%rd36+-12];
	ld.global.u32 	%r34, [%rd35+-12];
	add.s32 	%r35, %r34, %r33;
	st.global.u32 	[%rd34+-12], %r35;
	ld.global.u32 	%r36, [%rd36+-8];
	ld.global.u32 	%r37, [%rd35+-8];
	add.s32 	%r38, %r37, %r36;
	st.global.u32 	[%rd34+-8], %r38;
	ld.global.u32 	%r39, [%rd36+-4];
	ld.global.u32 	%r40, [%rd35+-4];
	add.s32 	%r41, %r40, %r39;
	st.global.u32 	[%rd34+-4], %r41;
	ld.global.u32 	%r42, [%rd36];
	ld.global.u32 	%r43, [%rd35];
	add.s32 	%r44, %r43, %r42;
	st.global.u32 	[%rd34], %r44;
	ld.global.u32 	%r45, [%rd36+4];
	ld.global.u32 	%r46, [%rd35+4];
	add.s32 	%r47, %r46, %r45;
	st.global.u32 	[%rd34+4], %r47;
	ld.global.u32 	%r48, [%rd36+8];
	ld.global.u32 	%r49, [%rd35+8];
	add.s32 	%r50, %r49, %r48;
	st.global.u32 	[%rd34+8], %r50;
	ld.global.u32 	%r51, [%rd36+12];
	ld.global.u32 	%r52, [%rd35+12];
	add.s32 	%r53, %r52, %r51;
	st.global.u32 	[%rd34+12], %r53;
	ld.global.u32 	%r54, [%rd36+16];
	ld.global.u32 	%r55, [%rd35+16];
	add.s32 	%r56, %r55, %r54;
	st.global.u32 	[%rd34+16], %r56;
	ld.global.u32 	%r57, [%rd36+20];
	ld.global.u32 	%r58, [%rd35+20];
	add.s32 	%r59, %r58, %r57;
	st.global.u32 	[%rd34+20], %r59;
	ld.global.u32 	%r60, [%rd36+24];
	ld.global.u32 	%r61, [%rd35+24];
	add.s32 	%r62, %r61, %r60;
	st.global.u32 	[%rd34+24], %r62;
	ld.global.u32 	%r63, [%rd36+28];
	ld.global.u32 	%r64, [%rd35+28];
	add.s32 	%r65, %r64, %r63;
	st.global.u32 	[%rd34+28], %r65;
	add.s32 	%r105, %r105, 16;
	add.s64 	%rd36, %rd36, 64;
	add.s64 	%rd35, %rd35, 64;
	add.s64 	%rd34, %rd34, 64;
	setp.ne.s32 	%p3, %r105, 0;
	@%p3 bra 	$L__BB0_3;
$L__BB0_4:
	setp.eq.s32 	%p4, %r1, 0;
	@%p4 bra 	$L__BB0_13;
	and.b32  	%r7, %r16, 7;
	setp.lt.u32 	%p5, %r1, 8;
	@%p5 bra 	$L__BB0_7;
	mul.wide.u32 	%rd25, %r107, 4;
	add.s64 	%rd26, %rd3, %rd25;
	ld.global.u32 	%r66, [%rd26];
	add.s64 	%rd27, %rd2, %rd25;
	ld.global.u32 	%r67, [%rd27];
	add.s32 	%r68, %r67, %r66;
	add.s64 	%rd28, %rd1, %rd25;
	st.global.u32 	[%rd28], %r68;
	ld.global.u32 	%r69, [%rd26+4];
	ld.global.u32 	%r70, [%rd27+4];
	add.s32 	%r71, %r70, %r69;
	st.global.u32 	[%rd28+4], %r71;
	ld.global.u32 	%r72, [%rd26+8];
	ld.global.u32 	%r73, [%rd27+8];
	add.s32 	%r74, %r73, %r72;
	st.global.u32 	[%rd28+8], %r74;
	ld.global.u32 	%r75, [%rd26+12];
	ld.global.u32 	%r76, [%rd27+12];
	add.s32 	%r77, %r76, %r75;
	st.global.u32 	[%rd28+12], %r77;
	ld.global.u32 	%r78, [%rd26+16];
	ld.global.u32 	%r79, [%rd27+16];
	add.s32 	%r80, %r79, %r78;
	st.global.u32 	[%rd28+16], %r80;
	ld.global.u32 	%r81, [%rd26+20];
	ld.global.u32 	%r82, [%rd27+20];
	add.s32 	%r83, %r82, %r81;
	st.global.u32 	[%rd28+20], %r83;
	ld.global.u32 	%r84, [%rd26+24];
	ld.global.u32 	%r85, [%rd27+24];
	add.s32 	%r86, %r85, %r84;
	st.global.u32 	[%rd28+24], %r86;
	ld.global.u32 	%r87, [%rd26+28];
	ld.global.u32 	%r88, [%rd27+28];
	add.s32 	%r89, %r88, %r87;
	st.global.u32 	[%rd28+28], %r89;
	add.s32 	%r107, %r107, 8;
$L__BB0_7:
	setp.eq.s32 	%p6, %r7, 0;
	@%p6 bra 	$L__BB0_13;
	and.b32  	%r10, %r16, 3;
	setp.lt.u32 	%p7, %r7, 4;
	@%p7 bra 	$L__BB0_10;
	mul.wide.u32 	%rd29, %r107, 4;
	add.s64 	%rd30, %rd3, %rd29;
	ld.global.u32 	%r90, [%rd30];
	add.s64 	%rd31, %rd2, %rd29;
	ld.global.u32 	%r91, [%rd31];
	add.s32 	%r92, %r91, %r90;
	add.s64 	%rd32, %rd1, %rd29;
	st.global.u32 	[%rd32], %r92;
	ld.global.u32 	%r93, [%rd30+4];
	ld.global.u32 	%r94, [%rd31+4];
	add.s32 	%r95, %r94, %r93;
	st.global.u32 	[%rd32+4], %r95;
	ld.global.u32 	%r96, [%rd30+8];
	ld.global.u32 	%r97, [%rd31+8];
	add.s32 	%r98, %r97, %r96;
	st.global.u32 	[%rd32+8], %r98;
	ld.global.u32 	%r99, [%rd30+12];
	ld.global.u32 	%r100, [%rd31+12];
	add.s32 	%r101, %r100, %r99;
	st.global.u32 	[%rd32+12], %r101;
	add.s32 	%r107, %r107, 4;
$L__BB0_10:
	setp.eq.s32 	%p8, %r10, 0;
	@%p8 bra 	$L__BB0_13;
	mul.wide.u32 	%rd33, %r107, 4;
	add.s64 	%rd39, %rd1, %rd33;
	add.s64 	%rd38, %rd2, %rd33;
	add.s64 	%rd37, %rd3, %rd33;
	neg.s32 	%r109, %r10;
$L__BB0_12:
	.pragma "nounroll";
	ld.global.u32 	%r102, [%rd37];
	ld.global.u32 	%r103, [%rd38];
	add.s32 	%r104, %r103, %r102;
	st.global.u32 	[%rd39], %r104;
	add.s64 	%rd39, %rd39, 4;
	add.s64 	%rd38, %rd38, 4;
	add.s64 	%rd37, %rd37, 4;
	add.s32 	%r109, %r109, 1;
	setp.ne.s32 	%p9, %r109, 0;
	@%p9 bra 	$L__BB0_12;
$L__BB0_13:
	ret;

}


// ===== COMPILED SASS (sm_100) =====

	.target	sm_100

	.elftype	@"ET_EXEC"


//--------------------- .note.nv.tkinfo           --------------------------
	.section	.note.nv.tkinfo,"",@"SHT_NOTE"
	.sectionflags	@"SHF_NOTE_NV_TKINFO"
	.tkinfo
        /*0018*/ 	.word	0x00000002
        /*0030*/ 	.string	""
        /*0030*/ 	.string	"ptxas"
        /*0030*/ 	.string	"Cuda compilation tools, release 13.0, V13.0.88"
        /*0030*/ 	.string	"Build cuda_13.0.r13.0/compiler.36424714_0"
        /*0030*/ 	.string	"-arch sm_100 -m 64 "



//--------------------- .note.nv.cuinfo           --------------------------
	.section	.note.nv.cuinfo,"",@"SHT_NOTE"
	.sectionflags	@"SHF_NOTE_NV_CUINFO"
        /*0018*/ 	.short	0x0002
        /*001a*/ 	.short	0x0064
        /*001c*/ 	.short	0x0082
	.zero		2


//--------------------- .nv.info                  --------------------------
	.section	.nv.info,"",@"SHT_CUDA_INFO"
	.align	4


	//----- nvinfo : EIATTR_REGCOUNT
	.align		4
        /*0000*/ 	.byte	0x04, 0x2f
        /*0002*/ 	.short	(.L_1 - .L_0)
	.align		4
.L_0:
        /*0004*/ 	.word	index@(_Z11vectorAdderPiS_S_i)
        /*0008*/ 	.word	0x00000014


	//----- nvinfo : EIATTR_FRAME_SIZE
	.align		4
.L_1:
        /*000c*/ 	.byte	0x04, 0x11
        /*000e*/ 	.short	(.L_3 - .L_2)
	.align		4
.L_2:
        /*0010*/ 	.word	index@(_Z11vectorAdderPiS_S_i)
        /*0014*/ 	.word	0x00000000


	//----- nvinfo : EIATTR_MIN_STACK_SIZE
	.align		4
.L_3:
        /*0018*/ 	.byte	0x04, 0x12
        /*001a*/ 	.short	(.L_5 - .L_4)
	.align		4
.L_4:
        /*001c*/ 	.word	index@(_Z11vectorAdderPiS_S_i)
        /*0020*/ 	.word	0x00000000
.L_5:


//--------------------- .nv.compat                --------------------------
	.section	.nv.compat,"",@"SHT_CUDA_COMPAT_INFO"
	.align	4
        /*0000*/ 	.byte	0x02, 0x09, 0x00, 0x00, 0x02, 0x02, 0x01, 0x00, 0x02, 0x05, 0x05, 0x00, 0x03, 0x07, 0x01, 0x01
        /*0010*/ 	.byte	0x02, 0x03, 0x00, 0x00, 0x02, 0x06, 0x01, 0x00, 0x04, 0x0b, 0x08, 0x00, 0x09, 0x00, 0x00, 0x00
        /*0020*/ 	.byte	0x00, 0x00, 0x00, 0x00


//--------------------- .nv.info._Z11vectorAdderPiS_S_i --------------------------
	.section	.nv.info._Z11vectorAdderPiS_S_i,"",@"SHT_CUDA_INFO"
	.sectionflags	@""
	.align	4


	//----- nvinfo : EIATTR_CUDA_API_VERSION
	.align		4
        /*0000*/ 	.byte	0x04, 0x37
        /*0002*/ 	.short	(.L_7 - .L_6)
.L_6:
        /*0004*/ 	.word	0x00000082


	//----- nvinfo : EIATTR_KPARAM_INFO
	.align		4
.L_7:
        /*0008*/ 	.byte	0x04, 0x17
        /*000a*/ 	.short	(.L_9 - .L_8)
.L_8:
        /*000c*/ 	.word	0x00000000
        /*0010*/ 	.short	0x0003
        /*0012*/ 	.short	0x0018
        /*0014*/ 	.byte	0x00, 0xf0, 0x11, 0x00


	//----- nvinfo : EIATTR_KPARAM_INFO
	.align		4
.L_9:
        /*0018*/ 	.byte	0x04, 0x17
        /*001a*/ 	.short	(.L_11 - .L_10)
.L_10:
        /*001c*/ 	.word	0x00000000
        /*0020*/ 	.short	0x0002
        /*0022*/ 	.short	0x0010
        /*0024*/ 	.byte	0x00, 0xf5, 0x21, 0x00


	//----- nvinfo : EIATTR_KPARAM_INFO
	.align		4
.L_11:
        /*0028*/ 	.byte	0x04, 0x17
        /*002a*/ 	.short	(.L_13 - .L_12)
.L_12:
        /*002c*/ 	.word	0x00000000
        /*0030*/ 	.short	0x0001
        /*0032*/ 	.short	0x0008
        /*0034*/ 	.byte	0x00, 0xf5, 0x21, 0x00


	//----- nvinfo : EIATTR_KPARAM_INFO
	.align		4
.L_13:
        /*0038*/ 	.byte	0x04, 0x17
        /*003a*/ 	.short	(.L_15 - .L_14)
.L_14:
        /*003c*/ 	.word	0x00000000
        /*0040*/ 	.short	0x0000
        /*0042*/ 	.short	0x0000
        /*0044*/ 	.byte	0x00, 0xf5, 0x21, 0x00


	//----- nvinfo : EIATTR_SPARSE_MMA_MASK
	.align		4
.L_15:
        /*0048*/ 	.byte	0x03, 0x50
        /*004a*/ 	.short	0x0000


	//----- nvinfo : EIATTR_MAXREG_COUNT
	.align		4
        /*004c*/ 	.byte	0x03, 0x1b
        /*004e*/ 	.short	0x00ff


	//----- nvinfo : EIATTR_MERCURY_ISA_VERSION
	.align		4
        /*0050*/ 	.byte	0x03, 0x5f
        /*0052*/ 	.short	0x0101


	//----- nvinfo : EIATTR_VRC_CTA_INIT_COUNT
	.align		4
        /*0054*/ 	.byte	0x02, 0x4a
	.zero		1
	.zero		1


	//----- nvinfo : EIATTR_EXIT_INSTR_OFFSETS
	.align		4
        /*0058*/ 	.byte	0x04, 0x1c
        /*005a*/ 	.short	(.L_17 - .L_16)


	//   ....[0]....
.L_16:
        /*005c*/ 	.word	0x00000030


	//   ....[1]....
        /*0060*/ 	.word	0x00000680


	//   ....[2]....
        /*0064*/ 	.word	0x00000940


	//   ....[3]....
        /*0068*/ 	.word	0x00000b00


	//   ....[4]....
        /*006c*/ 	.word	0x00000ce0


	//----- nvinfo : EIATTR_CBANK_PARAM_SIZE
	.align		4
.L_17:
        /*0070*/ 	.byte	0x03, 0x19
        /*0072*/ 	.short	0x001c


	//----- nvinfo : EIATTR_PARAM_CBANK
	.align		4
        /*0074*/ 	.byte	0x04, 0x0a
        /*0076*/ 	.short	(.L_19 - .L_18)
	.align		4
.L_18:
        /*0078*/ 	.word	index@(.nv.constant0._Z11vectorAdderPiS_S_i)
        /*007c*/ 	.short	0x0380
        /*007e*/ 	.short	0x001c


	//----- nvinfo : EIATTR_SW_WAR
	.align		4
.L_19:
        /*0080*/ 	.byte	0x04, 0x36
        /*0082*/ 	.short	(.L_21 - .L_20)
.L_20:
        /*0084*/ 	.word	0x00000008
.L_21:


//--------------------- .nv.callgraph             --------------------------
	.section	.nv.callgraph,"",@"SHT_CUDA_CALLGRAPH"
	.align	4
	.sectionentsize	8
	.align		4
        /*0000*/ 	.word	0x00000000
	.align		4
        /*0004*/ 	.word	0xffffffff
	.align		4
        /*0008*/ 	.word	0x00000000
	.align		4
        /*000c*/ 	.word	0xfffffffe
	.align		4
        /*0010*/ 	.word	0x00000000
	.align		4
        /*0014*/ 	.word	0xfffffffd
	.align		4
        /*0018*/ 	.word	0x00000000
	.align		4
        /*001c*/ 	.word	0xfffffffc


//--------------------- .text._Z11vectorAdderPiS_S_i --------------------------
	.section	.text._Z11vectorAdderPiS_S_i,"ax",@progbits
	.align	128
        .global         _Z11vectorAdderPiS_S_i
        .type           _Z11vectorAdderPiS_S_i,@function
        .size           _Z11vectorAdderPiS_S_i,(.L_x_6 - _Z11vectorAdderPiS_S_i)
        .other          _Z11vectorAdderPiS_S_i,@"STO_CUDA_ENTRY STV_DEFAULT"
_Z11vectorAdderPiS_S_i:
.text._Z11vectorAdderPiS_S_i:
[----:B------:R-:W-:Y:S08]  /*0000*/  LDC R1, c[0x0][0x37c] ;  /* 0x0000df00ff017b82 */ /* 0x000ff00000000800 */
[----:B------:R-:W0:Y:S02]  /*0010*/  LDC R2, c[0x0][0x398] ;  /* 0x0000e600ff027b82 */ /* 0x000e240000000800 */
[----:B0-----:R-:W-:-:S13]  /*0020*/  ISETP.GE.AND P0, PT, R2, 0x1, PT ;  /* 0x000000010200780c */ /* 0x001fda0003f06270 */
[----:B------:R-:W-:Y:S05]  /*0030*/  @!P0 EXIT ;  /* 0x000000000000894d */ /* 0x000fea0003800000 */
[C---:B------:R-:W-:Y:S01]  /*0040*/  ISETP.GE.U32.AND P1, PT, R2.reuse, 0x10, PT ;  /* 0x000000100200780c */ /* 0x040fe20003f26070 */
[----:B------:R-:W0:Y:S01]  /*0050*/  LDCU.64 UR12, c[0x0][0x358] ;  /* 0x00006b00ff0c77ac */ /* 0x000e220008000a00 */
[----:B------:R-:W-:Y:S01]  /*0060*/  LOP3.LUT R12, R2, 0xf, RZ, 0xc0, !PT ;  /* 0x0000000f020c7812 */ /* 0x000fe200078ec0ff */
[----:B------:R-:W-:-:S03]  /*0070*/  IMAD.MOV.U32 R0, RZ, RZ, RZ ;  /* 0x000000ffff007224 */ /* 0x000fc600078e00ff */
[----:B------:R-:W-:-:S07]  /*0080*/  ISETP.NE.AND P0, PT, R12, RZ, PT ;  /* 0x000000ff0c00720c */ /* 0x000fce0003f05270 */
[----:B------:R-:W-:Y:S06]  /*0090*/  @!P1 BRA `(.L_x_0) ;  /* 0x0000000400789947 */ /* 0x000fec0003800000 */
[----:B------:R-:W1:Y:S01]  /*00a0*/  LDCU.128 UR4, c[0x0][0x380] ;  /* 0x00007000ff0477ac */ /* 0x000e620008000c00 */
[----:B------:R-:W-:Y:S01]  /*00b0*/  LOP3.LUT R0, R2, 0x7ffffff0, RZ, 0xc0, !PT ;  /* 0x7ffffff002007812 */ /* 0x000fe200078ec0ff */
[----:B------:R-:W2:Y:S04]  /*00c0*/  LDCU.64 UR10, c[0x0][0x390] ;  /* 0x00007200ff0a77ac */ /* 0x000ea80008000a00 */
[----:B------:R-:W-:Y:S01]  /*00d0*/  IMAD.MOV R3, RZ, RZ, -R0 ;  /* 0x000000ffff037224 */ /* 0x000fe200078e0a00 */
[----:B-1----:R-:W-:Y:S02]  /*00e0*/  UIADD3 UR8, UP0, UPT, UR4, 0x20, URZ ;  /* 0x0000002004087890 */ /* 0x002fe4000ff1e0ff */
[----:B------:R-:W-:Y:S02]  /*00f0*/  UIADD3 UR6, UP1, UPT, UR6, 0x20, URZ ;  /* 0x0000002006067890 */ /* 0x000fe4000ff3e0ff */
[----:B--2---:R-:W-:-:S02]  /*0100*/  UIADD3 UR4, UP2, UPT, UR10, 0x20, URZ ;  /* 0x000000200a047890 */ /* 0x004fc4000ff5e0ff */
[----:B------:R-:W-:Y:S01]  /*0110*/  UIADD3.X UR9, UPT, UPT, URZ, UR5, URZ, UP0, !UPT ;  /* 0x00000005ff097290 */ /* 0x000fe200087fe4ff */
[----:B------:R-:W-:Y:S01]  /*0120*/  MOV R16, UR8 ;  /* 0x0000000800107c02 */ /* 0x000fe20008000f00 */
[----:B------:R-:W-:Y:S01]  /*0130*/  UIADD3.X UR7, UPT, UPT, URZ, UR7, URZ, UP1, !UPT ;  /* 0x00000007ff077290 */ /* 0x000fe20008ffe4ff */
[----:B------:R-:W-:Y:S01]  /*0140*/  IMAD.U32 R11, RZ, RZ, UR6 ;  /* 0x00000006ff0b7e24 */ /* 0x000fe2000f8e00ff */
[----:B------:R-:W-:Y:S01]  /*0150*/  UIADD3.X UR5, UPT, UPT, URZ, UR11, URZ, UP2, !UPT ;  /* 0x0000000bff057290 */ /* 0x000fe200097fe4ff */
[----:B------:R-:W-:Y:S01]  /*0160*/  IMAD.U32 R10, RZ, RZ, UR4 ;  /* 0x00000004ff0a7e24 */ /* 0x000fe2000f8e00ff */
[----:B------:R-:W-:Y:S02]  /*0170*/  MOV R5, UR9 ;  /* 0x0000000900057c02 */ /* 0x000fe40008000f00 */
[----:B------:R-:W-:Y:S02]  /*0180*/  IMAD.U32 R14, RZ, RZ, UR7 ;  /* 0x00000007ff0e7e24 */ /* 0x000fe4000f8e00ff */
[----:B------:R-:W-:-:S07]  /*0190*/  IMAD.U32 R13, RZ, RZ, UR5 ;  /* 0x00000005ff0d7e24 */ /* 0x000fce000f8e00ff */
.L_x_1:
[----:B------:R-:W-:Y:S01]  /*01a0*/  MOV R4, R16 ;  /* 0x0000001000047202 */ /* 0x000fe20000000f00 */
[----:B------:R-:W-:Y:S02]  /*01b0*/  IMAD.MOV.U32 R6, RZ, RZ, R11 ;  /* 0x000000ffff067224 */ /* 0x000fe400078e000b */
[----:B------:R-:W-:Y:S02]  /*01c0*/  IMAD.MOV.U32 R7, RZ, RZ, R14 ;  /* 0x000000ffff077224 */ /* 0x000fe400078e000e */
[----:B0-2---:R-:W2:Y:S04]  /*01d0*/  LDG.E R8, desc[UR12][R4.64+-0x20] ;  /* 0xffffe00c04087981 */ /* 0x005ea8000c1e1900 */
[----:B------:R-:W2:Y:S02]  /*01e0*/  LDG.E R9, desc[UR12][R6.64+-0x20] ;  /* 0xffffe00c06097981 */ /* 0x000ea4000c1e1900 */
[----:B--2---:R-:W-:Y:S01]  /*01f0*/  IADD3 R11, PT, PT, R8, R9, RZ ;  /* 0x00000009080b7210 */ /* 0x004fe20007ffe0ff */
[----:B------:R-:W-:-:S02]  /*0200*/  IMAD.MOV.U32 R8, RZ, RZ, R10 ;  /* 0x000000ffff087224 */ /* 0x000fc400078e000a */
[----:B------:R-:W-:-:S05]  /*0210*/  IMAD.MOV.U32 R9, RZ, RZ, R13 ;  /* 0x000000ffff097224 */ /* 0x000fca00078e000d */
[----:B------:R0:W-:Y:S04]  /*0220*/  STG.E desc[UR12][R8.64+-0x20], R11 ;  /* 0xffffe00b08007986 */ /* 0x0001e8000c10190c */
[----:B------:R-:W2:Y:S04]  /*0230*/  LDG.E R10, desc[UR12][R4.64+-0x1c] ;  /* 0xffffe40c040a7981 */ /* 0x000ea8000c1e1900 */
[----:B------:R-:W2:Y:S02]  /*0240*/  LDG.E R13, desc[UR12][R6.64+-0x1c] ;  /* 0xffffe40c060d7981 */ /* 0x000ea4000c1e1900 */
[----:B--2---:R-:W-:-:S05]  /*0250*/  IADD3 R13, PT, PT, R10, R13, RZ ;  /* 0x0000000d0a0d7210 */ /* 0x004fca0007ffe0ff */
[----:B------:R1:W-:Y:S04]  /*0260*/  STG.E desc[UR12][R8.64+-0x1c], R13 ;  /* 0xffffe40d08007986 */ /* 0x0003e8000c10190c */
[----:B------:R-:W2:Y:S04]  /*0270*/  LDG.E R10, desc[UR12][R4.64+-0x18] ;  /* 0xffffe80c040a7981 */ /* 0x000ea8000c1e1900 */
[----:B------:R-:W2:Y:S02]  /*0280*/  LDG.E R15, desc[UR12][R6.64+-0x18] ;  /* 0xffffe80c060f7981 */ /* 0x000ea4000c1e1900 */
[----:B--2---:R-:W-:-:S05]  /*0290*/  IMAD.IADD R15, R10, 0x1, R15 ;  /* 0x000000010a0f7824 */ /* 0x004fca00078e020f */
[----:B------:R2:W-:Y:S04]  /*02a0*/  STG.E desc[UR12][R8.64+-0x18], R15 ;  /* 0xffffe80f08007986 */ /* 0x0005e8000c10190c */
[----:B------:R-:W3:Y:S04]  /*02b0*/  LDG.E R10, desc[UR12][R4.64+-0x14] ;  /* 0xffffec0c040a7981 */ /* 0x000ee8000c1e1900 */
[----:B------:R-:W3:Y:S02]  /*02c0*/  LDG.E R17, desc[UR12][R6.64+-0x14] ;  /* 0xffffec0c06117981 */ /* 0x000ee4000c1e1900 */
[----:B---3--:R-:W-:-:S05]  /*02d0*/  IMAD.IADD R17, R10, 0x1, R17 ;  /* 0x000000010a117824 */ /* 0x008fca00078e0211 */
[----:B------:R3:W-:Y:S04]  /*02e0*/  STG.E desc[UR12][R8.64+-0x14], R17 ;  /* 0xffffec1108007986 */ /* 0x0007e8000c10190c */
[----:B------:R-:W4:Y:S04]  /*02f0*/  LDG.E R10, desc[UR12][R4.64+-0x10] ;  /* 0xfffff00c040a7981 */ /* 0x000f28000c1e1900 */
[----:B0-----:R-:W4:Y:S02]  /*0300*/  LDG.E R11, desc[UR12][R6.64+-0x10] ;  /* 0xfffff00c060b7981 */ /* 0x001f24000c1e1900 */
[----:B----4-:R-:W-:-:S05]  /*0310*/  IADD3 R11, PT, PT, R10, R11, RZ ;  /* 0x0000000b0a0b7210 */ /* 0x010fca0007ffe0ff */
[----:B------:R0:W-:Y:S04]  /*0320*/  STG.E desc[UR12][R8.64+-0x10], R11 ;  /* 0xfffff00b08007986 */ /* 0x0001e8000c10190c */
[----:B------:R-:W4:Y:S04]  /*0330*/  LDG.E R10, desc[UR12][R4.64+-0xc] ;  /* 0xfffff40c040a7981 */ /* 0x000f28000c1e1900 */
[----:B-1----:R-:W4:Y:S02]  /*0340*/  LDG.E R13, desc[UR12][R6.64+-0xc] ;  /* 0xfffff40c060d7981 */ /* 0x002f24000c1e1900 */
[----:B----4-:R-:W-:-:S05]  /*0350*/  IMAD.IADD R13, R10, 0x1, R13 ;  /* 0x000000010a0d7824 */ /* 0x010fca00078e020d */
[----:B------:R1:W-:Y:S04]  /*0360*/  STG.E desc[UR12][R8.64+-0xc], R13 ;  /* 0xfffff40d08007986 */ /* 0x0003e8000c10190c */
[----:B------:R-:W4:Y:S04]  /*0370*/  LDG.E R10, desc[UR12][R4.64+-0x8] ;  /* 0xfffff80c040a7981 */ /* 0x000f28000c1e1900 */
[----:B--2---:R-:W4:Y:S02]  /*0380*/  LDG.E R15, desc[UR12][R6.64+-0x8] ;  /* 0xfffff80c060f7981 */ /* 0x004f24000c1e1900 */
[----:B----4-:R-:W-:-:S05]  /*0390*/  IMAD.IADD R15, R10, 0x1, R15 ;  /* 0x000000010a0f7824 */ /* 0x010fca00078e020f */
[----:B------:R2:W-:Y:S04]  /*03a0*/  STG.E desc[UR12][R8.64+-0x8], R15 ;  /* 0xfffff80f08007986 */ /* 0x0005e8000c10190c */
[----:B------:R-:W4:Y:S04]  /*03b0*/  LDG.E R10, desc[UR12][R4.64+-0x4] ;  /* 0xfffffc0c040a7981 */ /* 0x000f28000c1e1900 */
[----:B---3--:R-:W4:Y:S02]  /*03c0*/  LDG.E R17, desc[UR12][R6.64+-0x4] ;  /* 0xfffffc0c06117981 */ /* 0x008f24000c1e1900 */
[----:B----4-:R-:W-:-:S05]  /*03d0*/  IADD3 R17, PT, PT, R10, R17, RZ ;  /* 0x000000110a117210 */ /* 0x010fca0007ffe0ff */
[----:B------:R3:W-:Y:S04]  /*03e0*/  STG.E desc[UR12][R8.64+-0x4], R17 ;  /* 0xfffffc1108007986 */ /* 0x0007e8000c10190c */
[----:B------:R-:W4:Y:S04]  /*03f0*/  LDG.E R10, desc[UR12][R4.64] ;  /* 0x0000000c040a7981 */ /* 0x000f28000c1e1900 */
[----:B0-----:R-:W4:Y:S02]  /*0400*/  LDG.E R11, desc[UR12][R6.64] ;  /* 0x0000000c060b7981 */ /* 0x001f24000c1e1900 */
[----:B----4-:R-:W-:-:S05]  /*0410*/  IMAD.IADD R11, R10, 0x1, R11 ;  /* 0x000000010a0b7824 */ /* 0x010fca00078e020b */
[----:B------:R0:W-:Y:S04]  /*0420*/  STG.E desc[UR12][R8.64], R11 ;  /* 0x0000000b08007986 */ /* 0x0001e8000c10190c */
[----:B------:R-:W4:Y:S04]  /*0430*/  LDG.E R10, desc[UR12][R4.64+0x4] ;  /* 0x0000040c040a7981 */ /* 0x000f28000c1e1900 */
[----:B-1----:R-:W4:Y:S02]  /*0440*/  LDG.E R13, desc[UR12][R6.64+0x4] ;  /* 0x0000040c060d7981 */ /* 0x002f24000c1e1900 */
[----:B----4-:R-:W-:-:S05]  /*0450*/  IMAD.IADD R13, R10, 0x1, R13 ;  /* 0x000000010a0d7824 */ /* 0x010fca00078e020d */
[----:B------:R1:W-:Y:S04]  /*0460*/  STG.E desc[UR12][R8.64+0x4], R13 ;  /* 0x0000040d08007986 */ /* 0x0003e8000c10190c */
[----:B------:R-:W4:Y:S04]  /*0470*/  LDG.E R10, desc[UR12][R4.64+0x8] ;  /* 0x0000080c040a7981 */ /* 0x000f28000c1e1900 */
[----:B--2---:R-:W4:Y:S02]  /*0480*/  LDG.E R15, desc[UR12][R6.64+0x8] ;  /* 0x0000080c060f7981 */ /* 0x004f24000c1e1900 */
[----:B----4-:R-:W-:-:S05]  /*0490*/  IADD3 R15, PT, PT, R10, R15, RZ ;  /* 0x0000000f0a0f7210 */ /* 0x010fca0007ffe0ff */
[----:B------:R2:W-:Y:S04]  /*04a0*/  STG.E desc[UR12][R8.64+0x8], R15 ;  /* 0x0000080f08007986 */ /* 0x0005e8000c10190c */
[----:B------:R-:W4:Y:S04]  /*04b0*/  LDG.E R10, desc[UR12][R4.64+0xc] ;  /* 0x00000c0c040a7981 */ /* 0x000f28000c1e1900 */
[----:B---3--:R-:W4:Y:S02]  /*04c0*/  LDG.E R17, desc[UR12][R6.64+0xc] ;  /* 0x00000c0c06117981 */ /* 0x008f24000c1e1900 */
[----:B----4-:R-:W-:-:S05]  /*04d0*/  IMAD.IADD R17, R10, 0x1, R17 ;  /* 0x000000010a117824 */ /* 0x010fca00078e0211 */
        /* <DEDUP_REMOVED lines=10> */
[----:B--2---:R-:W4:Y:S01]  /*0580*/  LDG.E R15, desc[UR12][R6.64+0x18] ;  /* 0x0000180c060f7981 */ /* 0x004f22000c1e1900 */
[----:B------:R-:W-:Y:S02]  /*0590*/  IADD3 R3, PT, PT, R3, 0x10, RZ ;  /* 0x0000001003037810 */ /* 0x000fe40007ffe0ff */
[----:B----4-:R-:W-:-:S05]  /*05a0*/  IADD3 R15, PT, PT, R10, R15, RZ ;  /* 0x0000000f0a0f7210 */ /* 0x010fca0007ffe0ff */
[----:B------:R2:W-:Y:S04]  /*05b0*/  STG.E desc[UR12][R8.64+0x18], R15 ;  /* 0x0000180f08007986 */ /* 0x0005e8000c10190c */
[----:B------:R4:W5:Y:S04]  /*05c0*/  LDG.E R10, desc[UR12][R4.64+0x1c] ;  /* 0x00001c0c040a7981 */ /* 0x000968000c1e1900 */
[----:B---3--:R-:W5:Y:S01]  /*05d0*/  LDG.E R17, desc[UR12][R6.64+0x1c] ;  /* 0x00001c0c06117981 */ /* 0x008f62000c1e1900 */
[----:B------:R-:W-:Y:S02]  /*05e0*/  ISETP.NE.AND P1, PT, R3, RZ, PT ;  /* 0x000000ff0300720c */ /* 0x000fe40003f25270 */
[----:B------:R-:W-:-:S02]  /*05f0*/  IADD3 R16, P2, PT, R4, 0x40, RZ ;  /* 0x0000004004107810 */ /* 0x000fc40007f5e0ff */
[----:B0-----:R-:W-:-:S03]  /*0600*/  IADD3 R11, P3, PT, R6, 0x40, RZ ;  /* 0x00000040060b7810 */ /* 0x001fc60007f7e0ff */
[----:B----4-:R-:W-:Y:S01]  /*0610*/  IMAD.X R5, RZ, RZ, R5, P2 ;  /* 0x000000ffff057224 */ /* 0x010fe200010e0605 */
[----:B------:R-:W-:Y:S01]  /*0620*/  IADD3.X R14, PT, PT, RZ, R7, RZ, P3, !PT ;  /* 0x00000007ff0e7210 */ /* 0x000fe20001ffe4ff */
[----:B-----5:R-:W-:Y:S01]  /*0630*/  IMAD.IADD R17, R10, 0x1, R17 ;  /* 0x000000010a117824 */ /* 0x020fe200078e0211 */
[----:B------:R-:W-:-:S04]  /*0640*/  IADD3 R10, P4, PT, R8, 0x40, RZ ;  /* 0x00000040080a7810 */ /* 0x000fc80007f9e0ff */
[----:B------:R2:W-:Y:S01]  /*0650*/  STG.E desc[UR12][R8.64+0x1c], R17 ;  /* 0x00001c1108007986 */ /* 0x0005e2000c10190c */
[----:B-1----:R-:W-:Y:S01]  /*0660*/  IMAD.X R13, RZ, RZ, R9, P4 ;  /* 0x000000ffff0d7224 */ /* 0x002fe200020e0609 */
[----:B------:R-:W-:Y:S07]  /*0670*/  @P1 BRA `(.L_x_1) ;  /* 0xfffffff800c81947 */ /* 0x000fee000383ffff */
.L_x_0:
[----:B0-----:R-:W-:Y:S05]  /*0680*/  @!P0 EXIT ;  /* 0x000000000000894d */ /* 0x001fea0003800000 */
[----:B------:R-:W-:Y:S02]  /*0690*/  ISETP.GE.U32.AND P0, PT, R12, 0x8, PT ;  /* 0x000000080c00780c */ /* 0x000fe40003f06070 */
[----:B------:R-:W-:-:S04]  /*06a0*/  LOP3.LUT R14, R2, 0x7, RZ, 0xc0, !PT ;  /* 0x00000007020e7812 */ /* 0x000fc800078ec0ff */
[----:B------:R-:W-:-:S07]  /*06b0*/  ISETP.NE.AND P1, PT, R14, RZ, PT ;  /* 0x000000ff0e00720c */ /* 0x000fce0003f25270 */
[----:B------:R-:W-:Y:S06]  /*06c0*/  @!P0 BRA `(.L_x_2) ;  /* 0x00000000009c8947 */ /* 0x000fec0003800000 */
[----:B------:R-:W0:Y:S08]  /*06d0*/  LDC.64 R4, c[0x0][0x380] ;  /* 0x0000e000ff047b82 */ /* 0x000e300000000a00 */
[----:B------:R-:W1:Y:S08]  /*06e0*/  LDC.64 R6, c[0x0][0x388] ;  /* 0x0000e200ff067b82 */ /* 0x000e700000000a00 */
[----:B--2---:R-:W2:Y:S01]  /*06f0*/  LDC.64 R8, c[0x0][0x390] ;  /* 0x0000e400ff087b82 */ /* 0x004ea20000000a00 */
[----:B0-----:R-:W-:-:S05]  /*0700*/  IMAD.WIDE.U32 R4, R0, 0x4, R4 ;  /* 0x0000000400047825 */ /* 0x001fca00078e0004 */
[----:B------:R-:W3:Y:S01]  /*0710*/  LDG.E R3, desc[UR12][R4.64] ;  /* 0x0000000c04037981 */ /* 0x000ee2000c1e1900 */
[----:B-1----:R-:W-:-:S05]  /*0720*/  IMAD.WIDE.U32 R6, R0, 0x4, R6 ;  /* 0x0000000400067825 */ /* 0x002fca00078e0006 */
[----:B------:R-:W3:Y:S01]  /*0730*/  LDG.E R10, desc[UR12][R6.64] ;  /* 0x0000000c060a7981 */ /* 0x000ee2000c1e1900 */
[----:B--2---:R-:W-:Y:S01]  /*0740*/  IMAD.WIDE.U32 R8, R0, 0x4, R8 ;  /* 0x0000000400087825 */ /* 0x004fe200078e0008 */
[----:B---3--:R-:W-:-:S05]  /*0750*/  IADD3 R3, PT, PT, R3, R10, RZ ;  /* 0x0000000a03037210 */ /* 0x008fca0007ffe0ff */
[----:B------:R0:W-:Y:S04]  /*0760*/  STG.E desc[UR12][R8.64], R3 ;  /* 0x0000000308007986 */ /* 0x0001e8000c10190c */
[----:B------:R-:W2:Y:S04]  /*0770*/  LDG.E R10, desc[UR12][R4.64+0x4] ;  /* 0x0000040c040a7981 */ /* 0x000ea8000c1e1900 */
[----:B------:R-:W2:Y:S02]  /*0780*/  LDG.E R11, desc[UR12][R6.64+0x4] ;  /* 0x0000040c060b7981 */ /* 0x000ea4000c1e1900 */
[----:B--2---:R-:W-:-:S05]  /*0790*/  IMAD.IADD R11, R10, 0x1, R11 ;  /* 0x000000010a0b7824 */ /* 0x004fca00078e020b */
[----:B------:R1:W-:Y:S04]  /*07a0*/  STG.E desc[UR12][R8.64+0x4], R11 ;  /* 0x0000040b08007986 */ /* 0x0003e8000c10190c */
[----:B------:R-:W2:Y:S04]  /*07b0*/  LDG.E R10, desc[UR12][R4.64+0x8] ;  /* 0x0000080c040a7981 */ /* 0x000ea8000c1e1900 */
[----:B------:R-:W2:Y:S02]  /*07c0*/  LDG.E R13, desc[UR12][R6.64+0x8] ;  /* 0x0000080c060d7981 */ /* 0x000ea4000c1e1900 */
[----:B--2---:R-:W-:-:S05]  /*07d0*/  IADD3 R13, PT, PT, R10, R13, RZ ;  /* 0x0000000d0a0d7210 */ /* 0x004fca0007ffe0ff */
[----:B------:R2:W-:Y:S04]  /*07e0*/  STG.E desc[UR12][R8.64+0x8], R13 ;  /* 0x0000080d08007986 */ /* 0x0005e8000c10190c */
[----:B------:R-:W3:Y:S04]  /*07f0*/  LDG.E R10, desc[UR12][R4.64+0xc] ;  /* 0x00000c0c040a7981 */ /* 0x000ee8000c1e1900 */
[----:B------:R-:W3:Y:S02]  /*0800*/  LDG.E R15, desc[UR12][R6.64+0xc] ;  /* 0x00000c0c060f7981 */ /* 0x000ee4000c1e1900 */
[----:B---3--:R-:W-:-:S05]  /*0810*/  IMAD.IADD R15, R10, 0x1, R15 ;  /* 0x000000010a0f7824 */ /* 0x008fca00078e020f */
[----:B------:R3:W-:Y:S04]  /*0820*/  STG.E desc[UR12][R8.64+0xc], R15 ;  /* 0x00000c0f08007986 */ /* 0x0007e8000c10190c */
[----:B0-----:R-:W4:Y:S04]  /*0830*/  LDG.E R3, desc[UR12][R4.64+0x10] ;  /* 0x0000100c04037981 */ /* 0x001f28000c1e1900 */
[----:B------:R-:W4:Y:S02]  /*0840*/  LDG.E R10, desc[UR12][R6.64+0x10] ;  /* 0x0000100c060a7981 */ /* 0x000f24000c1e1900 */
        /* <DEDUP_REMOVED lines=10> */
[----:B------:R-:W2:Y:S04]  /*08f0*/  LDG.E R10, desc[UR12][R4.64+0x1c] ;  /* 0x00001c0c040a7981 */ /* 0x000ea8000c1e1900 */
[----:B---3--:R-:W2:Y:S01]  /*0900*/  LDG.E R15, desc[UR12][R6.64+0x1c] ;  /* 0x00001c0c060f7981 */ /* 0x008ea2000c1e1900 */
[----:B------:R-:W-:Y:S01]  /*0910*/  IADD3 R0, PT, PT, R0, 0x8, RZ ;  /* 0x0000000800007810 */ /* 0x000fe20007ffe0ff */
[----:B--2---:R-:W-:-:S05]  /*0920*/  IMAD.IADD R15, R10, 0x1, R15 ;  /* 0x000000010a0f7824 */ /* 0x004fca00078e020f */
[----:B------:R0:W-:Y:S02]  /*0930*/  STG.E desc[UR12][R8.64+0x1c], R15 ;  /* 0x00001c0f08007986 */ /* 0x0001e4000c10190c */
.L_x_2:
[----:B------:R-:W-:Y:S05]  /*0940*/  @!P1 EXIT ;  /* 0x000000000000994d */ /* 0x000fea0003800000 */
[----:B------:R-:W-:Y:S02]  /*0950*/  ISETP.GE.U32.AND P0, PT, R14, 0x4, PT ;  /* 0x000000040e00780c */ /* 0x000fe40003f06070 */
[----:B------:R-:W-:-:S04]  /*0960*/  LOP3.LUT R2, R2, 0x3, RZ, 0xc0, !PT ;  /* 0x0000000302027812 */ /* 0x000fc800078ec0ff */
[----:B------:R-:W-:-:S07]  /*0970*/  ISETP.NE.AND P1, PT, R2, RZ, PT ;  /* 0x000000ff0200720c */ /* 0x000fce0003f25270 */
[----:B------:R-:W-:Y:S06]  /*0980*/  @!P0 BRA `(.L_x_3) ;  /* 0x00000000005c8947 */ /* 0x000fec0003800000 */
[----:B------:R-:W1:Y:S08]  /*0990*/  LDC.64 R4, c[0x0][0x380] ;  /* 0x0000e000ff047b82 */ /* 0x000e700000000a00 */
[----:B------:R-:W3:Y:S08]  /*09a0*/  LDC.64 R6, c[0x0][0x388] ;  /* 0x0000e200ff067b82 */ /* 0x000ef00000000a00 */
[----:B0-2---:R-:W0:Y:S01]  /*09b0*/  LDC.64 R8, c[0x0][0x390] ;  /* 0x0000e400ff087b82 */ /* 0x005e220000000a00 */
[----:B-1----:R-:W-:-:S05]  /*09c0*/  IMAD.WIDE.U32 R4, R0, 0x4, R4 ;  /* 0x0000000400047825 */ /* 0x002fca00078e0004 */
[----:B------:R-:W2:Y:S01]  /*09d0*/  LDG.E R3, desc[UR12][R4.64] ;  /* 0x0000000c04037981 */ /* 0x000ea2000c1e1900 */
[----:B---3--:R-:W-:-:S05]  /*09e0*/  IMAD.WIDE.U32 R6, R0, 0x4, R6 ;  /* 0x0000000400067825 */ /* 0x008fca00078e0006 */
[----:B------:R-:W2:Y:S01]  /*09f0*/  LDG.E R10, desc[UR12][R6.64] ;  /* 0x0000000c060a7981 */ /* 0x000ea2000c1e1900 */
[----:B0-----:R-:W-:-:S04]  /*0a00*/  IMAD.WIDE.U32 R8, R0, 0x4, R8 ;  /* 0x0000000400087825 */ /* 0x001fc800078e0008 */
[----:B--2---:R-:W-:-:S05]  /*0a10*/  IMAD.IADD R3, R3, 0x1, R10 ;  /* 0x0000000103037824 */ /* 0x004fca00078e020a */
        /* <DEDUP_REMOVED lines=9> */
[----:B------:R-:W2:Y:S04]  /*0ab0*/  LDG.E R10, desc[UR12][R4.64+0xc] ;  /* 0x00000c0c040a7981 */ /* 0x000ea8000c1e1900 */
[----:B------:R-:W2:Y:S01]  /*0ac0*/  LDG.E R15, desc[UR12][R6.64+0xc] ;  /* 0x00000c0c060f7981 */ /* 0x000ea2000c1e1900 */
[----:B------:R-:W-:Y:S01]  /*0ad0*/  VIADD R0, R0, 0x4 ;  /* 0x0000000400007836 */ /* 0x000fe20000000000 */
[----:B--2---:R-:W-:-:S05]  /*0ae0*/  IADD3 R15, PT, PT, R10, R15, RZ ;  /* 0x0000000f0a0f7210 */ /* 0x004fca0007ffe0ff */
[----:B------:R1:W-:Y:S02]  /*0af0*/  STG.E desc[UR12][R8.64+0xc], R15 ;  /* 0x00000c0f08007986 */ /* 0x0003e4000c10190c */
.L_x_3:
[----:B------:R-:W-:Y:S05]  /*0b00*/  @!P1 EXIT ;  /* 0x000000000000994d */ /* 0x000fea0003800000 */
[----:B------:R-:W3:Y:S08]  /*0b10*/  LDC.64 R4, c[0x0][0x390] ;  /* 0x0000e400ff047b82 */ /* 0x000ef00000000a00 */
[----:B------:R-:W4:Y:S08]  /*0b20*/  LDC.64 R6, c[0x0][0x388] ;  /* 0x0000e200ff067b82 */ /* 0x000f300000000a00 */
[----:B012---:R-:W0:Y:S01]  /*0b30*/  LDC.64 R8, c[0x0][0x380] ;  /* 0x0000e000ff087b82 */ /* 0x007e220000000a00 */
[----:B---3--:R-:W-:-:S04]  /*0b40*/  IMAD.WIDE.U32 R4, R0, 0x4, R4 ;  /* 0x0000000400047825 */ /* 0x008fc800078e0004 */
[----:B------:R-:W-:Y:S01]  /*0b50*/  IMAD.MOV.U32 R13, RZ, RZ, R5 ;  /* 0x000000ffff0d7224 */ /* 0x000fe200078e0005 */
[----:B------:R-:W-:Y:S01]  /*0b60*/  MOV R10, R4 ;  /* 0x00000004000a7202 */ /* 0x000fe20000000f00 */
[----:B----4-:R-:W-:-:S05]  /*0b70*/  IMAD.WIDE.U32 R6, R0, 0x4, R6 ;  /* 0x0000000400067825 */ /* 0x010fca00078e0006 */
[----:B------:R-:W-:Y:S01]  /*0b80*/  MOV R11, R7 ;  /* 0x00000007000b7202 */ /* 0x000fe20000000f00 */
[----:B0-----:R-:W-:-:S04]  /*0b90*/  IMAD.WIDE.U32 R8, R0, 0x4, R8 ;  /* 0x0000000400087825 */ /* 0x001fc800078e0008 */
[----:B------:R-:W-:-:S07]  /*0ba0*/  IMAD.MOV R0, RZ, RZ, -R2 ;  /* 0x000000ffff007224 */ /* 0x000fce00078e0a02 */
.L_x_4:
[----:B0-----:R-:W-:Y:S01]  /*0bb0*/  MOV R2, R8 ;  /* 0x0000000800027202 */ /* 0x001fe20000000f00 */
[----:B------:R-:W-:Y:S01]  /*0bc0*/  IMAD.MOV.U32 R5, RZ, RZ, R11 ;  /* 0x000000ffff057224 */ /* 0x000fe200078e000b */
[----:B------:R-:W-:Y:S01]  /*0bd0*/  MOV R4, R6 ;  /* 0x0000000600047202 */ /* 0x000fe20000000f00 */
[----:B------:R-:W-:-:S04]  /*0be0*/  IMAD.MOV.U32 R3, RZ, RZ, R9 ;  /* 0x000000ffff037224 */ /* 0x000fc800078e0009 */
[----:B------:R-:W2:Y:S04]  /*0bf0*/  LDG.E R5, desc[UR12][R4.64] ;  /* 0x0000000c04057981 */ /* 0x000ea8000c1e1900 */
[----:B------:R0:W2:Y:S01]  /*0c00*/  LDG.E R2, desc[UR12][R2.64] ;  /* 0x0000000c02027981 */ /* 0x0000a2000c1e1900 */
[----:B------:R-:W-:-:S05]  /*0c10*/  VIADD R0, R0, 0x1 ;  /* 0x0000000100007836 */ /* 0x000fca0000000000 */
[----:B------:R-:W-:Y:S02]  /*0c20*/  ISETP.NE.AND P0, PT, R0, RZ, PT ;  /* 0x000000ff0000720c */ /* 0x000fe40003f05270 */
[----:B0-----:R-:W-:Y:S02]  /*0c30*/  MOV R3, R13 ;  /* 0x0000000d00037202 */ /* 0x001fe40000000f00 */
[----:B------:R-:W-:Y:S02]  /*0c40*/  IADD3 R6, P2, PT, R6, 0x4, RZ ;  /* 0x0000000406067810 */ /* 0x000fe40007f5e0ff */
[----:B------:R-:W-:-:S03]  /*0c50*/  IADD3 R8, P3, PT, R8, 0x4, RZ ;  /* 0x0000000408087810 */ /* 0x000fc60007f7e0ff */
[----:B------:R-:W-:Y:S01]  /*0c60*/  IMAD.X R11, RZ, RZ, R11, P2 ;  /* 0x000000ffff0b7224 */ /* 0x000fe200010e060b */
[----:B------:R-:W-:Y:S02]  /*0c70*/  IADD3.X R9, PT, PT, RZ, R9, RZ, P3, !PT ;  /* 0x00000009ff097210 */ /* 0x000fe40001ffe4ff */
[----:B--2---:R-:W-:Y:S01]  /*0c80*/  IADD3 R7, PT, PT, R2, R5, RZ ;  /* 0x0000000502077210 */ /* 0x004fe20007ffe0ff */
[----:B------:R-:W-:Y:S01]  /*0c90*/  IMAD.MOV.U32 R2, RZ, RZ, R10 ;  /* 0x000000ffff027224 */ /* 0x000fe200078e000a */
[----:B------:R-:W-:-:S04]  /*0ca0*/  IADD3 R10, P1, PT, R10, 0x4, RZ ;  /* 0x000000040a0a7810 */ /* 0x000fc80007f3e0ff */
[----:B------:R0:W-:Y:S01]  /*0cb0*/  STG.E desc[UR12][R2.64], R7 ;  /* 0x0000000702007986 */ /* 0x0001e2000c10190c */
[----:B------:R-:W-:Y:S01]  /*0cc0*/  IADD3.X R13, PT, PT, RZ, R13, RZ, P1, !PT ;  /* 0x0000000dff0d7210 */ /* 0x000fe20000ffe4ff */
[----:B------:R-:W-:Y:S07]  /*0cd0*/  @P0 BRA `(.L_x_4) ;  /* 0xfffffffc00b40947 */ /* 0x000fee000383ffff */
[----:B------:R-:W-:Y:S05]  /*0ce0*/  EXIT ;  /* 0x000000000000794d */ /* 0x000fea0003800000 */
.L_x_5:
[----:B------:R-:W-:-:S00]  /*0cf0*/  BRA `(.L_x_5) ;  /* 0xfffffffc00fc7947 */ /* 0x000fc0000383ffff */
[----:B------:R-:W-:-:S00]  /*0d00*/  NOP ;  /* 0x0000000000007918 */ /* 0x000fc00000000000 */
[----:B------:R-:W-:-:S00]  /*0d10*/  NOP ;  /* 0x0000000000007918 */ /* 0x000fc00000000000 */
[----:B------:R-:W-:-:S00]  /*0d20*/  NOP ;  /* 0x0000000000007918 */ /* 0x000fc00000000000 */
[----:B------:R-:W-:-:S00]  /*0d30*/  NOP ;  /* 0x0000000000007918 */ /* 0x000fc00000000000 */
[----:B------:R-:W-:-:S00]  /*0d40*/  NOP ;  /* 0x0000000000007918 */ /* 0x000fc00000000000 */
[----:B------:R-:W-:-:S00]  /*0d50*/  NOP ;  /* 0x0000000000007918 */ /* 0x000fc00000000000 */
[----:B------:R-:W-:-:S00]  /*0d60*/  NOP ;  /* 0x0000000000007918 */ /* 0x000fc00000000000 */
[----:B------:R-:W-:-:S00]  /*0d70*/  NOP ;  /* 0x0000000000007918 */ /* 0x000fc00000000000 */
.L_x_6:


//--------------------- .nv.shared.reserved.0     --------------------------
	.section	.nv.shared.reserved.0,"aw",@nobits
	.weak		__nv_reservedSMEM_offset_0_alias
	.size		__nv_reservedSMEM_offset_0_alias, 0, 64
	.other		__nv_reservedSMEM_offset_0_alias,@"STO_CUDA_RESERVED_SHARED STV_DEFAULT"
__nv_reservedSMEM_offset_0_alias:
	.zero		0
	.zero		64


//--------------------- .nv.constant0._Z11vectorAdderPiS_S_i --------------------------
	.section	.nv.constant0._Z11vectorAdderPiS_S_i,"a",@progbits
	.sectionflags	@""
	.align	4
.nv.constant0._Z11vectorAdderPiS_S_i:
	.zero		924


//--------------------- SYMBOLS --------------------------

	.type		.nv.reservedSmem.offset0,@object
	.size		.nv.reservedSmem.offset0,0x4
